	.headerflags	@"EF_CUDA_TEXMODE_UNIFIED EF_CUDA_64BIT_ADDRESS EF_CUDA_SM86 EF_CUDA_VIRTUAL_SM(EF_CUDA_SM86)"
	.elftype	@"ET_EXEC"


//--------------------- .nv.info                  --------------------------
	.section	.nv.info,"",@"SHT_CUDA_INFO"
	.align	4


	//----- nvinfo : EIATTR_REGCOUNT
	.align		4
        /*0000*/ 	.byte	0x04, 0x2f
        /*0002*/ 	.short	(.L_1 - .L_0)
	.align		4
.L_0:
        /*0004*/ 	.word	index@(triton_poi_fused__scaled_dot_product_flash_attention__to_copy_add_mean_mul_pow_rsqrt_4)
        /*0008*/ 	.word	0x00000010


	//----- nvinfo : EIATTR_MIN_STACK_SIZE
	.align		4
.L_1:
        /*000c*/ 	.byte	0x04, 0x12
        /*000e*/ 	.short	(.L_3 - .L_2)
	.align		4
.L_2:
        /*0010*/ 	.word	index@(triton_poi_fused__scaled_dot_product_flash_attention__to_copy_add_mean_mul_pow_rsqrt_4)
        /*0014*/ 	.word	0x00000000


	//----- nvinfo : EIATTR_FRAME_SIZE
	.align		4
.L_3:
        /*0018*/ 	.byte	0x04, 0x11
        /*001a*/ 	.short	(.L_5 - .L_4)
	.align		4
.L_4:
        /*001c*/ 	.word	index@(triton_poi_fused__scaled_dot_product_flash_attention__to_copy_add_mean_mul_pow_rsqrt_4)
        /*0020*/ 	.word	0x00000000


	//----- nvinfo : EIATTR_MIN_STACK_SIZE
	.align		4
.L_5:
        /*0024*/ 	.byte	0x04, 0x12
        /*0026*/ 	.short	(.L_7 - .L_6)
	.align		4
.L_6:
        /*0028*/ 	.word	index@(triton_poi_fused__scaled_dot_product_flash_attention__to_copy_add_mean_mul_pow_rsqrt_4)
        /*002c*/ 	.word	0x00000000
.L_7:


//--------------------- .nv.info.triton_poi_fused__scaled_dot_product_flash_attention__to_copy_add_mean_mul_pow_rsqrt_4 --------------------------
	.section	.nv.info.triton_poi_fused__scaled_dot_product_flash_attention__to_copy_add_mean_mul_pow_rsqrt_4,"",@"SHT_CUDA_INFO"
	.sectionflags	@""
	.align	4


	//----- nvinfo : EIATTR_CUDA_API_VERSION
	.align		4
        /*0000*/ 	.byte	0x04, 0x37
        /*0002*/ 	.short	(.L_9 - .L_8)
.L_8:
        /*0004*/ 	.word	0x0000007c


	//----- nvinfo : EIATTR_SW2861232_WAR
	.align		4
.L_9:
        /*0008*/ 	.byte	0x01, 0x35
	.zero		2


	//----- nvinfo : EIATTR_PARAM_CBANK
	.align		4
        /*000c*/ 	.byte	0x04, 0x0a
        /*000e*/ 	.short	(.L_11 - .L_10)
	.align		4
.L_10:
        /*0010*/ 	.word	index@(.nv.constant0.triton_poi_fused__scaled_dot_product_flash_attention__to_copy_add_mean_mul_pow_rsqrt_4)
        /*0014*/ 	.short	0x0160
        /*0016*/ 	.short	0x0040


	//----- nvinfo : EIATTR_CBANK_PARAM_SIZE
	.align		4
.L_11:
        /*0018*/ 	.byte	0x03, 0x19
        /*001a*/ 	.short	0x0040


	//----- nvinfo : EIATTR_KPARAM_INFO
	.align		4
        /*001c*/ 	.byte	0x04, 0x17
        /*001e*/ 	.short	(.L_13 - .L_12)
.L_12:
        /*0020*/ 	.word	0x00000000
        /*0024*/ 	.short	0x0007
        /*0026*/ 	.short	0x0038
        /*0028*/ 	.byte	0x00, 0xf4, 0x21, 0x00


	//----- nvinfo : EIATTR_KPARAM_INFO
	.align		4
.L_13:
        /*002c*/ 	.byte	0x04, 0x17
        /*002e*/ 	.short	(.L_15 - .L_14)
.L_14:
        /*0030*/ 	.word	0x00000000
        /*0034*/ 	.short	0x0006
        /*0036*/ 	.short	0x0030
        /*0038*/ 	.byte	0x00, 0xf0, 0x11, 0x00


	//----- nvinfo : EIATTR_KPARAM_INFO
	.align		4
.L_15:
        /*003c*/ 	.byte	0x04, 0x17
        /*003e*/ 	.short	(.L_17 - .L_16)
.L_16:
        /*0040*/ 	.word	0x00000000
        /*0044*/ 	.short	0x0005
        /*0046*/ 	.short	0x0028
        /*0048*/ 	.byte	0x00, 0xf4, 0x21, 0x00


	//----- nvinfo : EIATTR_KPARAM_INFO
	.align		4
.L_17:
        /*004c*/ 	.byte	0x04, 0x17
        /*004e*/ 	.short	(.L_19 - .L_18)
.L_18:
        /*0050*/ 	.word	0x00000000
        /*0054*/ 	.short	0x0004
        /*0056*/ 	.short	0x0020
        /*0058*/ 	.byte	0x00, 0xf4, 0x21, 0x00


	//----- nvinfo : EIATTR_KPARAM_INFO
	.align		4
.L_19:
        /*005c*/ 	.byte	0x04, 0x17
        /*005e*/ 	.short	(.L_21 - .L_20)
.L_20:
        /*0060*/ 	.word	0x00000000
        /*0064*/ 	.short	0x0003
        /*0066*/ 	.short	0x0018
        /*0068*/ 	.byte	0x00, 0xf4, 0x21, 0x00


	//----- nvinfo : EIATTR_KPARAM_INFO
	.align		4
.L_21:
        /*006c*/ 	.byte	0x04, 0x17
        /*006e*/ 	.short	(.L_23 - .L_22)
.L_22:
        /*0070*/ 	.word	0x00000000
        /*0074*/ 	.short	0x0002
        /*0076*/ 	.short	0x0010
        /*0078*/ 	.byte	0x00, 0xf4, 0x21, 0x00


	//----- nvinfo : EIATTR_KPARAM_INFO
	.align		4
.L_23:
        /*007c*/ 	.byte	0x04, 0x17
        /*007e*/ 	.short	(.L_25 - .L_24)
.L_24:
        /*0080*/ 	.word	0x00000000
        /*0084*/ 	.short	0x0001
        /*0086*/ 	.short	0x0008
        /*0088*/ 	.byte	0x00, 0xf4, 0x21, 0x00


	//----- nvinfo : EIATTR_KPARAM_INFO
	.align		4
.L_25:
        /*008c*/ 	.byte	0x04, 0x17
        /*008e*/ 	.short	(.L_27 - .L_26)
.L_26:
        /*0090*/ 	.word	0x00000000
        /*0094*/ 	.short	0x0000
        /*0096*/ 	.short	0x0000
        /*0098*/ 	.byte	0x00, 0xf4, 0x21, 0x00


	//----- nvinfo : EIATTR_MAXREG_COUNT
	.align		4
.L_27:
        /*009c*/ 	.byte	0x03, 0x1b
        /*009e*/ 	.short	0x0080


	//----- nvinfo : EIATTR_EXIT_INSTR_OFFSETS
	.align		4
        /*00a0*/ 	.byte	0x04, 0x1c
        /*00a2*/ 	.short	(.L_29 - .L_28)


	//   ....[0]....
.L_28:
        /*00a4*/ 	.word	0x000002c0


	//   ....[1]....
        /*00a8*/ 	.word	0x00000300


	//----- nvinfo : EIATTR_REQNTID
	.align		4
.L_29:
        /*00ac*/ 	.byte	0x04, 0x10
        /*00ae*/ 	.short	(.L_31 - .L_30)
.L_30:
        /*00b0*/ 	.word	0x00000200
        /*00b4*/ 	.word	0x00000001
        /*00b8*/ 	.word	0x00000001
.L_31:


//--------------------- .nv.callgraph             --------------------------
	.section	.nv.callgraph,"",@"SHT_CUDA_CALLGRAPH"
	.align	4
	.sectionentsize	8
	.align		4
        /*0000*/ 	.word	0x00000000
	.align		4
        /*0004*/ 	.word	0xffffffff
	.align		4
        /*0008*/ 	.word	0x00000000
	.align		4
        /*000c*/ 	.word	0xfffffffe
	.align		4
        /*0010*/ 	.word	0x00000000
	.align		4
        /*0014*/ 	.word	0xfffffffd
	.align		4
        /*0018*/ 	.word	0x00000000
	.align		4
        /*001c*/ 	.word	0xfffffffc


//--------------------- .nv.rel.action            --------------------------
	.section	.nv.rel.action,"",@"SHT_CUDA_RELOCINFO"
	.align	8
	.sectionentsize	8
        /*0000*/ 	.byte	0x73, 0x00, 0x00, 0x00, 0x00, 0x00, 0x00, 0x00, 0x00, 0x00, 0x00, 0x11, 0x25, 0x00, 0x05, 0x36


//--------------------- .nv.constant0.triton_poi_fused__scaled_dot_product_flash_attention__to_copy_add_mean_mul_pow_rsqrt_4 --------------------------
	.section	.nv.constant0.triton_poi_fused__scaled_dot_product_flash_attention__to_copy_add_mean_mul_pow_rsqrt_4,"a",@progbits
	.sectionflags	@""
	.align	4
.nv.constant0.triton_poi_fused__scaled_dot_product_flash_attention__to_copy_add_mean_mul_pow_rsqrt_4:
	.zero		416


//--------------------- .text.triton_poi_fused__scaled_dot_product_flash_attention__to_copy_add_mean_mul_pow_rsqrt_4 --------------------------
	.section	.text.triton_poi_fused__scaled_dot_product_flash_attention__to_copy_add_mean_mul_pow_rsqrt_4,"ax",@progbits
	.sectioninfo	@"SHI_REGISTERS=16"
	.align	128
        .global         triton_poi_fused__scaled_dot_product_flash_attention__to_copy_add_mean_mul_pow_rsqrt_4
        .type           triton_poi_fused__scaled_dot_product_flash_attention__to_copy_add_mean_mul_pow_rsqrt_4,@function
        .size           triton_poi_fused__scaled_dot_product_flash_attention__to_copy_add_mean_mul_pow_rsqrt_4,(.L_x_1 - triton_poi_fused__scaled_dot_product_flash_attention__to_copy_add_mean_mul_pow_rsqrt_4)
        .other          triton_poi_fused__scaled_dot_product_flash_attention__to_copy_add_mean_mul_pow_rsqrt_4,@"STO_CUDA_ENTRY STV_DEFAULT"
triton_poi_fused__scaled_dot_product_flash_attention__to_copy_add_mean_mul_pow_rsqrt_4:
.text.triton_poi_fused__scaled_dot_product_flash_attention__to_copy_add_mean_mul_pow_rsqrt_4:
[----:B------:R-:W-:Y:S02]  /*0000*/  IMAD.MOV.U32 R1, RZ, RZ, c[0x0][0x28] ;  /* 0x00000a00ff017624 */ /* 0x000fe400078e00ff */
[----:B------:R-:W0:Y:S01]  /*0010*/  S2R R12, SR_TID.X ;  /* 0x00000000000c7919 */ /* 0x000e220000002100 */
[----:B------:R-:W-:Y:S01]  /*0020*/  MOV R13, 0x2 ;  /* 0x00000002000d7802 */ /* 0x000fe20000000f00 */
[----:B------:R-:W-:Y:S02]  /*0030*/  ULDC.64 UR4, c[0x0][0x118] ;  /* 0x0000460000047ab9 */ /* 0x000fe40000000a00 */
[----:B------:R-:W1:Y:S01]  /*0040*/  S2R R3, SR_CTAID.X ;  /* 0x0000000000037919 */ /* 0x000e620000002500 */
[----:B0-----:R-:W-:-:S05]  /*0050*/  LOP3.LUT R0, R12, 0xff, RZ, 0xc0, !PT ;  /* 0x000000ff0c007812 */ /* 0x001fca00078ec0ff */
[----:B-1----:R-:W-:-:S04]  /*0060*/  IMAD R0, R3, 0x100, R0 ;  /* 0x0000010003007824 */ /* 0x002fc800078e0200 */
[----:B------:R-:W-:-:S05]  /*0070*/  IMAD.HI R2, R0, 0x2aaaaaab, RZ ;  /* 0x2aaaaaab00027827 */ /* 0x000fca00078e02ff */
[----:B------:R-:W-:-:S04]  /*0080*/  SHF.R.U32.HI R3, RZ, 0x1f, R2 ;  /* 0x0000001fff037819 */ /* 0x000fc80000011602 */
[----:B------:R-:W-:-:S05]  /*0090*/  LEA.HI.SX32 R9, R2, R3, 0x17 ;  /* 0x0000000302097211 */ /* 0x000fca00078fbaff */
[----:B------:R-:W-:-:S04]  /*00a0*/  IMAD.WIDE R4, R9, R13, c[0x0][0x168] ;  /* 0x00005a0009047625 */ /* 0x000fc800078e020d */
[C---:B------:R-:W-:Y:S02]  /*00b0*/  IMAD.WIDE R6, R9.reuse, R13, c[0x0][0x170] ;  /* 0x00005c0009067625 */ /* 0x040fe400078e020d */
[----:B------:R-:W2:Y:S04]  /*00c0*/  LDG.E.EL.U16 R4, [R4.64] ;  /* 0x0000000404047981 */ /* 0x000ea8000c2e1500 */
[----:B------:R-:W3:Y:S01]  /*00d0*/  LDG.E.EL.U16 R6, [R6.64] ;  /* 0x0000000406067981 */ /* 0x000ee2000c2e1500 */
[----:B------:R-:W-:Y:S02]  /*00e0*/  IMAD.MOV.U32 R3, RZ, RZ, 0x4 ;  /* 0x00000004ff037424 */ /* 0x000fe400078e00ff */
[----:B------:R-:W-:Y:S02]  /*00f0*/  IMAD R10, R9, -0xc00, R0 ;  /* 0xfffff400090a7824 */ /* 0x000fe400078e0200 */
[----:B------:R-:W-:-:S04]  /*0100*/  IMAD.WIDE R2, R0, R3, c[0x0][0x160] ;  /* 0x0000580000027625 */ /* 0x000fc800078e0203 */
[CC--:B------:R-:W-:Y:S02]  /*0110*/  IMAD.WIDE R8, R10.reuse, R13.reuse, c[0x0][0x178] ;  /* 0x00005e000a087625 */ /* 0x0c0fe400078e020d */
[----:B------:R-:W4:Y:S02]  /*0120*/  LDG.E R2, [R2.64] ;  /* 0x0000000402027981 */ /* 0x000f24000c1e1900 */
[----:B------:R-:W-:Y:S02]  /*0130*/  IMAD.WIDE R10, R10, R13, c[0x0][0x180] ;  /* 0x000060000a0a7625 */ /* 0x000fe400078e020d */
[----:B------:R-:W5:Y:S04]  /*0140*/  LDG.E.EL.U16 R8, [R8.64] ;  /* 0x0000000408087981 */ /* 0x000f68000c2e1500 */
[----:B------:R-:W5:Y:S01]  /*0150*/  LDG.E.EL.U16 R10, [R10.64] ;  /* 0x000000040a0a7981 */ /* 0x000f62000c2e1500 */
[----:B--2---:R-:W-:-:S05]  /*0160*/  IMAD.U32 R5, R4, 0x10000, RZ ;  /* 0x0001000004057824 */ /* 0x004fca00078e00ff */
[----:B------:R-:W-:Y:S02]  /*0170*/  FSETP.GE.AND P0, PT, R5, RZ, PT ;  /* 0x000000ff0500720b */ /* 0x000fe40003f06000 */
[----:B---3--:R-:W-:Y:S02]  /*0180*/  SHF.L.U32 R5, R6, 0x10, RZ ;  /* 0x0000001006057819 */ /* 0x008fe400000006ff */
[----:B------:R-:W-:Y:S02]  /*0190*/  SEL R4, R4, RZ, !P0 ;  /* 0x000000ff04047207 */ /* 0x000fe40004000000 */
[----:B------:R-:W-:-:S03]  /*01a0*/  FSETP.GTU.AND P0, PT, R5, RZ, PT ;  /* 0x000000ff0500720b */ /* 0x000fc60003f0c000 */
[----:B------:R-:W-:Y:S01]  /*01b0*/  IMAD.U32 R4, R4, 0x10000, RZ ;  /* 0x0001000004047824 */ /* 0x000fe200078e00ff */
[----:B------:R-:W-:Y:S02]  /*01c0*/  SEL R6, R6, RZ, P0 ;  /* 0x000000ff06067207 */ /* 0x000fe40000000000 */
[----:B----4-:R-:W-:Y:S01]  /*01d0*/  I2FP.F32.S32 R2, R2 ;  /* 0x0000000200027245 */ /* 0x010fe20000201400 */
[----:B------:R-:W-:Y:S01]  /*01e0*/  FADD R4, RZ, -R4 ;  /* 0x80000004ff047221 */ /* 0x000fe20000000000 */
[----:B------:R-:W-:Y:S01]  /*01f0*/  SHF.L.U32 R3, R6, 0x10, RZ ;  /* 0x0000001006037819 */ /* 0x000fe200000006ff */
[----:B-----5:R-:W-:-:S03]  /*0200*/  IMAD.U32 R8, R8, 0x10000, RZ ;  /* 0x0001000008087824 */ /* 0x020fc600078e00ff */
[C---:B------:R-:W-:Y:S02]  /*0210*/  FSETP.GT.AND P0, PT, R4.reuse, R3, PT ;  /* 0x000000030400720b */ /* 0x040fe40003f04000 */
[----:B------:R-:W-:-:S11]  /*0220*/  FSETP.NAN.AND P1, PT, R4, R4, PT ;  /* 0x000000040400720b */ /* 0x000fd60003f28000 */
[----:B------:R-:W-:Y:S02]  /*0230*/  @!P0 FSEL R4, R4, R3, P1 ;  /* 0x0000000304048208 */ /* 0x000fe40000800000 */
[----:B------:R-:W-:-:S03]  /*0240*/  SHF.L.U32 R3, R10, 0x10, RZ ;  /* 0x000000100a037819 */ /* 0x000fc600000006ff */
[----:B------:R-:W-:-:S05]  /*0250*/  FMUL R5, R4, 0.0078740157186985015869 ;  /* 0x3c01020404057820 */ /* 0x000fca0000400000 */
[C---:B------:R-:W-:Y:S02]  /*0260*/  FSETP.GT.AND P0, PT, R5.reuse, 9.9999997473787516356e-06, PT ;  /* 0x3727c5ac0500780b */ /* 0x040fe40003f04000 */
[----:B------:R-:W-:-:S11]  /*0270*/  FSETP.NAN.AND P1, PT, R5, R5, PT ;  /* 0x000000050500720b */ /* 0x000fd60003f28000 */
[----:B------:R-:W-:Y:S02]  /*0280*/  @!P0 FSEL R5, R5, 9.9999997473787516356e-06, P1 ;  /* 0x3727c5ac05058808 */ /* 0x000fe40000800000 */
[----:B------:R-:W-:-:S03]  /*0290*/  LOP3.LUT P0, RZ, R12, 0x100, RZ, 0xc0, !PT ;  /* 0x000001000cff7812 */ /* 0x000fc6000780c0ff */
[----:B------:R-:W-:-:S04]  /*02a0*/  FMUL R2, R2, R5 ;  /* 0x0000000502027220 */ /* 0x000fc80000400000 */
[----:B------:R-:W-:-:S06]  /*02b0*/  FFMA R2, R8, R2, R3 ;  /* 0x0000000208027223 */ /* 0x000fcc0000000003 */
[----:B------:R-:W-:Y:S05]  /*02c0*/  @P0 EXIT ;  /* 0x000000000000094d */ /* 0x000fea0003800000 */
[----:B------:R-:W-:Y:S01]  /*02d0*/  F2FP.BF16.PACK_AB R4, RZ, R2 ;  /* 0x00000002ff04723e */ /* 0x000fe200000010ff */
[----:B------:R-:W-:-:S05]  /*02e0*/  IMAD.WIDE R2, R0, R13, c[0x0][0x188] ;  /* 0x0000620000027625 */ /* 0x000fca00078e020d */
[----:B------:R-:W-:Y:S01]  /*02f0*/  STG.E.U16 [R2.64], R4 ;  /* 0x0000000402007986 */ /* 0x000fe2000c101504 */
[----:B------:R-:W-:Y:S05]  /*0300*/  EXIT ;  /* 0x000000000000794d */ /* 0x000fea0003800000 */
.L_x_0:
[----:B------:R-:W-:-:S00]  /*0310*/  BRA `(.L_x_0) ;  /* 0xfffffff000007947 */ /* 0x000fc0000383ffff */
[----:B------:R-:W-:-:S00]  /*0320*/  NOP ;  /* 0x0000000000007918 */ /* 0x000fc00000000000 */
        /* <DEDUP_REMOVED lines=13> */
.L_x_1:
